//
// Generated by NVIDIA NVVM Compiler
//
// Compiler Build ID: CL-36424714
// Cuda compilation tools, release 13.0, V13.0.88
// Based on NVVM 20.0.0
//

.version 9.0
.target sm_100
.address_size 64

	// .globl	_Z11init_kerneliPd
// _ZZ11calc_kerneliiPdS_S_E1x has been demoted

.visible .entry _Z11init_kerneliPd(
	.param .u32 _Z11init_kerneliPd_param_0,
	.param .u64 .ptr .align 1 _Z11init_kerneliPd_param_1
)
{
	.reg .pred 	%p<2>;
	.reg .b32 	%r<5>;
	.reg .b64 	%rd<6>;

	ld.param.u32 	%r2, [_Z11init_kerneliPd_param_0];
	ld.param.u64 	%rd1, [_Z11init_kerneliPd_param_1];
	mov.u32 	%r3, %ctaid.x;
	mov.u32 	%r4, %tid.x;
	mad.lo.s32 	%r1, %r3, 20, %r4;
	setp.ge.s32 	%p1, %r1, %r2;
	@%p1 bra 	$L__BB0_2;
	cvta.to.global.u64 	%rd2, %rd1;
	mul.wide.s32 	%rd3, %r1, 8;
	add.s64 	%rd4, %rd2, %rd3;
	mov.b64 	%rd5, 0;
	st.global.u64 	[%rd4], %rd5;
$L__BB0_2:
	ret;

}
	// .globl	_Z11calc_kerneliiPdS_S_
.visible .entry _Z11calc_kerneliiPdS_S_(
	.param .u32 _Z11calc_kerneliiPdS_S__param_0,
	.param .u32 _Z11calc_kerneliiPdS_S__param_1,
	.param .u64 .ptr .align 1 _Z11calc_kerneliiPdS_S__param_2,
	.param .u64 .ptr .align 1 _Z11calc_kerneliiPdS_S__param_3,
	.param .u64 .ptr .align 1 _Z11calc_kerneliiPdS_S__param_4
)
{
	.reg .pred 	%p<5>;
	.reg .b32 	%r<9>;
	.reg .b64 	%rd<14>;
	.reg .b64 	%fd<7>;
	// demoted variable
	.shared .align 8 .f64 _ZZ11calc_kerneliiPdS_S_E1x;
	ld.param.u32 	%r5, [_Z11calc_kerneliiPdS_S__param_0];
	ld.param.u32 	%r6, [_Z11calc_kerneliiPdS_S__param_1];
	ld.param.u64 	%rd1, [_Z11calc_kerneliiPdS_S__param_2];
	ld.param.u64 	%rd2, [_Z11calc_kerneliiPdS_S__param_3];
	ld.param.u64 	%rd3, [_Z11calc_kerneliiPdS_S__param_4];
	mov.u32 	%r1, %ctaid.x;
	div.u32 	%r2, %r1, %r6;
	mov.u32 	%r3, %tid.x;
	setp.ne.s32 	%p1, %r3, 0;
	@%p1 bra 	$L__BB1_2;
	mov.b64 	%rd4, 0;
	st.shared.u64 	[_ZZ11calc_kerneliiPdS_S_E1x], %rd4;
$L__BB1_2:
	setp.ge.s32 	%p2, %r2, %r5;
	@%p2 bra 	$L__BB1_5;
	rem.u32 	%r7, %r1, %r6;
	mad.lo.s32 	%r4, %r7, 20, %r3;
	setp.ge.s32 	%p3, %r4, %r5;
	@%p3 bra 	$L__BB1_5;
	mad.lo.s32 	%r8, %r2, %r5, %r4;
	cvta.to.global.u64 	%rd5, %rd1;
	mul.wide.s32 	%rd6, %r8, 8;
	add.s64 	%rd7, %rd5, %rd6;
	ld.global.f64 	%fd1, [%rd7];
	cvta.to.global.u64 	%rd8, %rd2;
	mul.wide.s32 	%rd9, %r4, 8;
	add.s64 	%rd10, %rd8, %rd9;
	ld.global.f64 	%fd2, [%rd10];
	mul.f64 	%fd3, %fd1, %fd2;
	atom.shared.add.f64 	%fd4, [_ZZ11calc_kerneliiPdS_S_E1x], %fd3;
$L__BB1_5:
	setp.ne.s32 	%p4, %r3, 0;
	bar.sync 	0;
	@%p4 bra 	$L__BB1_7;
	cvta.to.global.u64 	%rd11, %rd3;
	mul.wide.u32 	%rd12, %r2, 8;
	add.s64 	%rd13, %rd11, %rd12;
	ld.shared.f64 	%fd5, [_ZZ11calc_kerneliiPdS_S_E1x];
	atom.global.add.f64 	%fd6, [%rd13], %fd5;
$L__BB1_7:
	ret;

}
	// .globl	_Z18postprocess_kerneliPdS_S_S_S_
.visible .entry _Z18postprocess_kerneliPdS_S_S_S_(
	.param .u32 _Z18postprocess_kerneliPdS_S_S_S__param_0,
	.param .u64 .ptr .align 1 _Z18postprocess_kerneliPdS_S_S_S__param_1,
	.param .u64 .ptr .align 1 _Z18postprocess_kerneliPdS_S_S_S__param_2,
	.param .u64 .ptr .align 1 _Z18postprocess_kerneliPdS_S_S_S__param_3,
	.param .u64 .ptr .align 1 _Z18postprocess_kerneliPdS_S_S_S__param_4,
	.param .u64 .ptr .align 1 _Z18postprocess_kerneliPdS_S_S_S__param_5
)
{
	.reg .pred 	%p<2>;
	.reg .b32 	%r<5>;
	.reg .b64 	%rd<18>;
	.reg .b64 	%fd<10>;

	ld.param.u32 	%r2, [_Z18postprocess_kerneliPdS_S_S_S__param_0];
	ld.param.u64 	%rd1, [_Z18postprocess_kerneliPdS_S_S_S__param_1];
	ld.param.u64 	%rd2, [_Z18postprocess_kerneliPdS_S_S_S__param_2];
	ld.param.u64 	%rd3, [_Z18postprocess_kerneliPdS_S_S_S__param_3];
	ld.param.u64 	%rd4, [_Z18postprocess_kerneliPdS_S_S_S__param_4];
	ld.param.u64 	%rd5, [_Z18postprocess_kerneliPdS_S_S_S__param_5];
	mov.u32 	%r3, %ctaid.x;
	mov.u32 	%r4, %tid.x;
	mad.lo.s32 	%r1, %r3, 20, %r4;
	setp.ge.s32 	%p1, %r1, %r2;
	@%p1 bra 	$L__BB2_2;
	cvta.to.global.u64 	%rd6, %rd4;
	cvta.to.global.u64 	%rd7, %rd1;
	cvta.to.global.u64 	%rd8, %rd2;
	cvta.to.global.u64 	%rd9, %rd3;
	cvta.to.global.u64 	%rd10, %rd5;
	mul.wide.s32 	%rd11, %r1, 8;
	add.s64 	%rd12, %rd6, %rd11;
	ld.global.f64 	%fd1, [%rd12];
	add.s64 	%rd13, %rd7, %rd11;
	ld.global.f64 	%fd2, [%rd13];
	add.f64 	%fd3, %fd1, %fd2;
	add.s64 	%rd14, %rd8, %rd11;
	ld.global.f64 	%fd4, [%rd14];
	div.rn.f64 	%fd5, %fd3, %fd4;
	add.s64 	%rd15, %rd9, %rd11;
	ld.global.f64 	%fd6, [%rd15];
	st.global.f64 	[%rd15], %fd5;
	mov.b64 	%rd16, 0;
	st.global.u64 	[%rd12], %rd16;
	sub.f64 	%fd7, %fd5, %fd6;
	div.rn.f64 	%fd8, %fd7, %fd5;
	abs.f64 	%fd9, %fd8;
	add.s64 	%rd17, %rd10, %rd11;
	st.global.f64 	[%rd17], %fd9;
$L__BB2_2:
	ret;

}


// ===== COMPILED SASS (sm_100) =====

	.target	sm_100

	.elftype	@"ET_EXEC"


//--------------------- .note.nv.tkinfo           --------------------------
	.section	.note.nv.tkinfo,"",@"SHT_NOTE"
	.sectionflags	@"SHF_NOTE_NV_TKINFO"
	.tkinfo
        /*0018*/ 	.word	0x00000002
        /*0030*/ 	.string	""
        /*0030*/ 	.string	"ptxas"
        /*0030*/ 	.string	"Cuda compilation tools, release 13.0, V13.0.88"
        /*0030*/ 	.string	"Build cuda_13.0.r13.0/compiler.36424714_0"
        /*0030*/ 	.string	"-arch sm_100 -m 64 "



//--------------------- .note.nv.cuinfo           --------------------------
	.section	.note.nv.cuinfo,"",@"SHT_NOTE"
	.sectionflags	@"SHF_NOTE_NV_CUINFO"
        /*0018*/ 	.short	0x0002
        /*001a*/ 	.short	0x0064
        /*001c*/ 	.short	0x0082
	.zero		2


//--------------------- .nv.info                  --------------------------
	.section	.nv.info,"",@"SHT_CUDA_INFO"
	.align	4


	//----- nvinfo : EIATTR_REGCOUNT
	.align		4
        /*0000*/ 	.byte	0x04, 0x2f
        /*0002*/ 	.short	(.L_1 - .L_0)
	.align		4
.L_0:
        /*0004*/ 	.word	index@(_Z11init_kerneliPd)
        /*0008*/ 	.word	0x00000008


	//----- nvinfo : EIATTR_FRAME_SIZE
	.align		4
.L_1:
        /*000c*/ 	.byte	0x04, 0x11
        /*000e*/ 	.short	(.L_3 - .L_2)
	.align		4
.L_2:
        /*0010*/ 	.word	index@(_Z11init_kerneliPd)
        /*0014*/ 	.word	0x00000000


	//----- nvinfo : EIATTR_REGCOUNT
	.align		4
.L_3:
        /*0018*/ 	.byte	0x04, 0x2f
        /*001a*/ 	.short	(.L_5 - .L_4)
	.align		4
.L_4:
        /*001c*/ 	.word	index@(_Z11calc_kerneliiPdS_S_)
        /*0020*/ 	.word	0x00000010


	//----- nvinfo : EIATTR_FRAME_SIZE
	.align		4
.L_5:
        /*0024*/ 	.byte	0x04, 0x11
        /*0026*/ 	.short	(.L_7 - .L_6)
	.align		4
.L_6:
        /*0028*/ 	.word	index@(_Z11calc_kerneliiPdS_S_)
        /*002c*/ 	.word	0x00000000


	//----- nvinfo : EIATTR_REGCOUNT
	.align		4
.L_7:
        /*0030*/ 	.byte	0x04, 0x2f
        /*0032*/ 	.short	(.L_9 - .L_8)
	.align		4
.L_8:
        /*0034*/ 	.word	index@(_Z18postprocess_kerneliPdS_S_S_S_)
        /*0038*/ 	.word	0x0000001b


	//----- nvinfo : EIATTR_FRAME_SIZE
	.align		4
.L_9:
        /*003c*/ 	.byte	0x04, 0x11
        /*003e*/ 	.short	(.L_11 - .L_10)
	.align		4
.L_10:
        /*0040*/ 	.word	index@($__internal_0_$__cuda_sm20_div_rn_f64_full)
        /*0044*/ 	.word	0x00000000


	//----- nvinfo : EIATTR_FRAME_SIZE
	.align		4
.L_11:
        /*0048*/ 	.byte	0x04, 0x11
        /*004a*/ 	.short	(.L_13 - .L_12)
	.align		4
.L_12:
        /*004c*/ 	.word	index@(_Z18postprocess_kerneliPdS_S_S_S_)
        /*0050*/ 	.word	0x00000000


	//----- nvinfo : EIATTR_MIN_STACK_SIZE
	.align		4
.L_13:
        /*0054*/ 	.byte	0x04, 0x12
        /*0056*/ 	.short	(.L_15 - .L_14)
	.align		4
.L_14:
        /*0058*/ 	.word	index@(_Z18postprocess_kerneliPdS_S_S_S_)
        /*005c*/ 	.word	0x00000000


	//----- nvinfo : EIATTR_MIN_STACK_SIZE
	.align		4
.L_15:
        /*0060*/ 	.byte	0x04, 0x12
        /*0062*/ 	.short	(.L_17 - .L_16)
	.align		4
.L_16:
        /*0064*/ 	.word	index@(_Z11calc_kerneliiPdS_S_)
        /*0068*/ 	.word	0x00000000


	//----- nvinfo : EIATTR_MIN_STACK_SIZE
	.align		4
.L_17:
        /*006c*/ 	.byte	0x04, 0x12
        /*006e*/ 	.short	(.L_19 - .L_18)
	.align		4
.L_18:
        /*0070*/ 	.word	index@(_Z11init_kerneliPd)
        /*0074*/ 	.word	0x00000000
.L_19:


//--------------------- .nv.compat                --------------------------
	.section	.nv.compat,"",@"SHT_CUDA_COMPAT_INFO"
	.align	4
        /*0000*/ 	.byte	0x02, 0x09, 0x00, 0x00, 0x02, 0x02, 0x01, 0x00, 0x02, 0x05, 0x05, 0x00, 0x03, 0x07, 0x01, 0x01
        /*0010*/ 	.byte	0x02, 0x03, 0x00, 0x00, 0x02, 0x06, 0x01, 0x00, 0x04, 0x0b, 0x08, 0x00, 0x01, 0x00, 0x00, 0x00
        /*0020*/ 	.byte	0x00, 0x00, 0x00, 0x00


//--------------------- .nv.info._Z18postprocess_kerneliPdS_S_S_S_ --------------------------
	.section	.nv.info._Z18postprocess_kerneliPdS_S_S_S_,"",@"SHT_CUDA_INFO"
	.sectionflags	@""
	.align	4


	//----- nvinfo : EIATTR_CUDA_API_VERSION
	.align		4
        /*0000*/ 	.byte	0x04, 0x37
        /*0002*/ 	.short	(.L_21 - .L_20)
.L_20:
        /*0004*/ 	.word	0x00000082


	//----- nvinfo : EIATTR_KPARAM_INFO
	.align		4
.L_21:
        /*0008*/ 	.byte	0x04, 0x17
        /*000a*/ 	.short	(.L_23 - .L_22)
.L_22:
        /*000c*/ 	.word	0x00000000
        /*0010*/ 	.short	0x0005
        /*0012*/ 	.short	0x0028
        /*0014*/ 	.byte	0x00, 0xf5, 0x21, 0x00


	//----- nvinfo : EIATTR_KPARAM_INFO
	.align		4
.L_23:
        /*0018*/ 	.byte	0x04, 0x17
        /*001a*/ 	.short	(.L_25 - .L_24)
.L_24:
        /*001c*/ 	.word	0x00000000
        /*0020*/ 	.short	0x0004
        /*0022*/ 	.short	0x0020
        /*0024*/ 	.byte	0x00, 0xf5, 0x21, 0x00


	//----- nvinfo : EIATTR_KPARAM_INFO
	.align		4
.L_25:
        /*0028*/ 	.byte	0x04, 0x17
        /*002a*/ 	.short	(.L_27 - .L_26)
.L_26:
        /*002c*/ 	.word	0x00000000
        /*0030*/ 	.short	0x0003
        /*0032*/ 	.short	0x0018
        /*0034*/ 	.byte	0x00, 0xf5, 0x21, 0x00


	//----- nvinfo : EIATTR_KPARAM_INFO
	.align		4
.L_27:
        /*0038*/ 	.byte	0x04, 0x17
        /*003a*/ 	.short	(.L_29 - .L_28)
.L_28:
        /*003c*/ 	.word	0x00000000
        /*0040*/ 	.short	0x0002
        /*0042*/ 	.short	0x0010
        /*0044*/ 	.byte	0x00, 0xf5, 0x21, 0x00


	//----- nvinfo : EIATTR_KPARAM_INFO
	.align		4
.L_29:
        /*0048*/ 	.byte	0x04, 0x17
        /*004a*/ 	.short	(.L_31 - .L_30)
.L_30:
        /*004c*/ 	.word	0x00000000
        /*0050*/ 	.short	0x0001
        /*0052*/ 	.short	0x0008
        /*0054*/ 	.byte	0x00, 0xf5, 0x21, 0x00


	//----- nvinfo : EIATTR_KPARAM_INFO
	.align		4
.L_31:
        /*0058*/ 	.byte	0x04, 0x17
        /*005a*/ 	.short	(.L_33 - .L_32)
.L_32:
        /*005c*/ 	.word	0x00000000
        /*0060*/ 	.short	0x0000
        /*0062*/ 	.short	0x0000
        /*0064*/ 	.byte	0x00, 0xf0, 0x11, 0x00


	//----- nvinfo : EIATTR_SPARSE_MMA_MASK
	.align		4
.L_33:
        /*0068*/ 	.byte	0x03, 0x50
        /*006a*/ 	.short	0x0000


	//----- nvinfo : EIATTR_MAXREG_COUNT
	.align		4
        /*006c*/ 	.byte	0x03, 0x1b
        /*006e*/ 	.short	0x00ff


	//----- nvinfo : EIATTR_MERCURY_ISA_VERSION
	.align		4
        /*0070*/ 	.byte	0x03, 0x5f
        /*0072*/ 	.short	0x0101


	//----- nvinfo : EIATTR_VRC_CTA_INIT_COUNT
	.align		4
        /*0074*/ 	.byte	0x02, 0x4a
	.zero		1
	.zero		1


	//----- nvinfo : EIATTR_EXIT_INSTR_OFFSETS
	.align		4
        /*0078*/ 	.byte	0x04, 0x1c
        /*007a*/ 	.short	(.L_35 - .L_34)


	//   ....[0]....
.L_34:
        /*007c*/ 	.word	0x00000060


	//   ....[1]....
        /*0080*/ 	.word	0x00000470


	//----- nvinfo : EIATTR_CRS_STACK_SIZE
	.align		4
.L_35:
        /*0084*/ 	.byte	0x04, 0x1e
        /*0086*/ 	.short	(.L_37 - .L_36)
.L_36:
        /*0088*/ 	.word	0x00000000


	//----- nvinfo : EIATTR_CBANK_PARAM_SIZE
	.align		4
.L_37:
        /*008c*/ 	.byte	0x03, 0x19
        /*008e*/ 	.short	0x0030


	//----- nvinfo : EIATTR_PARAM_CBANK
	.align		4
        /*0090*/ 	.byte	0x04, 0x0a
        /*0092*/ 	.short	(.L_39 - .L_38)
	.align		4
.L_38:
        /*0094*/ 	.word	index@(.nv.constant0._Z18postprocess_kerneliPdS_S_S_S_)
        /*0098*/ 	.short	0x0380
        /*009a*/ 	.short	0x0030


	//----- nvinfo : EIATTR_SW_WAR
	.align		4
.L_39:
        /*009c*/ 	.byte	0x04, 0x36
        /*009e*/ 	.short	(.L_41 - .L_40)
.L_40:
        /*00a0*/ 	.word	0x00000008
.L_41:


//--------------------- .nv.info._Z11calc_kerneliiPdS_S_ --------------------------
	.section	.nv.info._Z11calc_kerneliiPdS_S_,"",@"SHT_CUDA_INFO"
	.sectionflags	@""
	.align	4


	//----- nvinfo : EIATTR_CUDA_API_VERSION
	.align		4
        /*0000*/ 	.byte	0x04, 0x37
        /*0002*/ 	.short	(.L_43 - .L_42)
.L_42:
        /*0004*/ 	.word	0x00000082


	//----- nvinfo : EIATTR_KPARAM_INFO
	.align		4
.L_43:
        /*0008*/ 	.byte	0x04, 0x17
        /*000a*/ 	.short	(.L_45 - .L_44)
.L_44:
        /*000c*/ 	.word	0x00000000
        /*0010*/ 	.short	0x0004
        /*0012*/ 	.short	0x0018
        /*0014*/ 	.byte	0x00, 0xf5, 0x21, 0x00


	//----- nvinfo : EIATTR_KPARAM_INFO
	.align		4
.L_45:
        /*0018*/ 	.byte	0x04, 0x17
        /*001a*/ 	.short	(.L_47 - .L_46)
.L_46:
        /*001c*/ 	.word	0x00000000
        /*0020*/ 	.short	0x0003
        /*0022*/ 	.short	0x0010
        /*0024*/ 	.byte	0x00, 0xf5, 0x21, 0x00


	//----- nvinfo : EIATTR_KPARAM_INFO
	.align		4
.L_47:
        /*0028*/ 	.byte	0x04, 0x17
        /*002a*/ 	.short	(.L_49 - .L_48)
.L_48:
        /*002c*/ 	.word	0x00000000
        /*0030*/ 	.short	0x0002
        /*0032*/ 	.short	0x0008
        /*0034*/ 	.byte	0x00, 0xf5, 0x21, 0x00


	//----- nvinfo : EIATTR_KPARAM_INFO
	.align		4
.L_49:
        /*0038*/ 	.byte	0x04, 0x17
        /*003a*/ 	.short	(.L_51 - .L_50)
.L_50:
        /*003c*/ 	.word	0x00000000
        /*0040*/ 	.short	0x0001
        /*0042*/ 	.short	0x0004
        /*0044*/ 	.byte	0x00, 0xf0, 0x11, 0x00


	//----- nvinfo : EIATTR_KPARAM_INFO
	.align		4
.L_51:
        /*0048*/ 	.byte	0x04, 0x17
        /*004a*/ 	.short	(.L_53 - .L_52)
.L_52:
        /*004c*/ 	.word	0x00000000
        /*0050*/ 	.short	0x0000
        /*0052*/ 	.short	0x0000
        /*0054*/ 	.byte	0x00, 0xf0, 0x11, 0x00


	//----- nvinfo : EIATTR_SPARSE_MMA_MASK
	.align		4
.L_53:
        /*0058*/ 	.byte	0x03, 0x50
        /*005a*/ 	.short	0x0000


	//----- nvinfo : EIATTR_MAXREG_COUNT
	.align		4
        /*005c*/ 	.byte	0x03, 0x1b
        /*005e*/ 	.short	0x00ff


	//----- nvinfo : EIATTR_NUM_BARRIERS
	.align		4
        /*0060*/ 	.byte	0x02, 0x4c
        /*0062*/ 	.byte	0x01
	.zero		1


	//----- nvinfo : EIATTR_MERCURY_ISA_VERSION
	.align		4
        /*0064*/ 	.byte	0x03, 0x5f
        /*0066*/ 	.short	0x0101


	//----- nvinfo : EIATTR_VRC_CTA_INIT_COUNT
	.align		4
        /*0068*/ 	.byte	0x02, 0x4a
	.zero		1
	.zero		1


	//----- nvinfo : EIATTR_EXIT_INSTR_OFFSETS
	.align		4
        /*006c*/ 	.byte	0x04, 0x1c
        /*006e*/ 	.short	(.L_55 - .L_54)


	//   ....[0]....
.L_54:
        /*0070*/ 	.word	0x00000370


	//   ....[1]....
        /*0074*/ 	.word	0x000003f0


	//----- nvinfo : EIATTR_CRS_STACK_SIZE
	.align		4
.L_55:
        /*0078*/ 	.byte	0x04, 0x1e
        /*007a*/ 	.short	(.L_57 - .L_56)
.L_56:
        /*007c*/ 	.word	0x00000000


	//----- nvinfo : EIATTR_CBANK_PARAM_SIZE
	.align		4
.L_57:
        /*0080*/ 	.byte	0x03, 0x19
        /*0082*/ 	.short	0x0020


	//----- nvinfo : EIATTR_PARAM_CBANK
	.align		4
        /*0084*/ 	.byte	0x04, 0x0a
        /*0086*/ 	.short	(.L_59 - .L_58)
	.align		4
.L_58:
        /*0088*/ 	.word	index@(.nv.constant0._Z11calc_kerneliiPdS_S_)
        /*008c*/ 	.short	0x0380
        /*008e*/ 	.short	0x0020


	//----- nvinfo : EIATTR_SW_WAR
	.align		4
.L_59:
        /*0090*/ 	.byte	0x04, 0x36
        /*0092*/ 	.short	(.L_61 - .L_60)
.L_60:
        /*0094*/ 	.word	0x00000008
.L_61:


//--------------------- .nv.info._Z11init_kerneliPd --------------------------
	.section	.nv.info._Z11init_kerneliPd,"",@"SHT_CUDA_INFO"
	.sectionflags	@""
	.align	4


	//----- nvinfo : EIATTR_CUDA_API_VERSION
	.align		4
        /*0000*/ 	.byte	0x04, 0x37
        /*0002*/ 	.short	(.L_63 - .L_62)
.L_62:
        /*0004*/ 	.word	0x00000082


	//----- nvinfo : EIATTR_KPARAM_INFO
	.align		4
.L_63:
        /*0008*/ 	.byte	0x04, 0x17
        /*000a*/ 	.short	(.L_65 - .L_64)
.L_64:
        /*000c*/ 	.word	0x00000000
        /*0010*/ 	.short	0x0001
        /*0012*/ 	.short	0x0008
        /*0014*/ 	.byte	0x00, 0xf5, 0x21, 0x00


	//----- nvinfo : EIATTR_KPARAM_INFO
	.align		4
.L_65:
        /*0018*/ 	.byte	0x04, 0x17
        /*001a*/ 	.short	(.L_67 - .L_66)
.L_66:
        /*001c*/ 	.word	0x00000000
        /*0020*/ 	.short	0x0000
        /*0022*/ 	.short	0x0000
        /*0024*/ 	.byte	0x00, 0xf0, 0x11, 0x00


	//----- nvinfo : EIATTR_SPARSE_MMA_MASK
	.align		4
.L_67:
        /*0028*/ 	.byte	0x03, 0x50
        /*002a*/ 	.short	0x0000


	//----- nvinfo : EIATTR_MAXREG_COUNT
	.align		4
        /*002c*/ 	.byte	0x03, 0x1b
        /*002e*/ 	.short	0x00ff


	//----- nvinfo : EIATTR_MERCURY_ISA_VERSION
	.align		4
        /*0030*/ 	.byte	0x03, 0x5f
        /*0032*/ 	.short	0x0101


	//----- nvinfo : EIATTR_VRC_CTA_INIT_COUNT
	.align		4
        /*0034*/ 	.byte	0x02, 0x4a
	.zero		1
	.zero		1


	//----- nvinfo : EIATTR_EXIT_INSTR_OFFSETS
	.align		4
        /*0038*/ 	.byte	0x04, 0x1c
        /*003a*/ 	.short	(.L_69 - .L_68)


	//   ....[0]....
.L_68:
        /*003c*/ 	.word	0x00000060


	//   ....[1]....
        /*0040*/ 	.word	0x000000b0


	//----- nvinfo : EIATTR_CBANK_PARAM_SIZE
	.align		4
.L_69:
        /*0044*/ 	.byte	0x03, 0x19
        /*0046*/ 	.short	0x0010


	//----- nvinfo : EIATTR_PARAM_CBANK
	.align		4
        /*0048*/ 	.byte	0x04, 0x0a
        /*004a*/ 	.short	(.L_71 - .L_70)
	.align		4
.L_70:
        /*004c*/ 	.word	index@(.nv.constant0._Z11init_kerneliPd)
        /*0050*/ 	.short	0x0380
        /*0052*/ 	.short	0x0010


	//----- nvinfo : EIATTR_SW_WAR
	.align		4
.L_71:
        /*0054*/ 	.byte	0x04, 0x36
        /*0056*/ 	.short	(.L_73 - .L_72)
.L_72:
        /*0058*/ 	.word	0x00000008
.L_73:


//--------------------- .nv.callgraph             --------------------------
	.section	.nv.callgraph,"",@"SHT_CUDA_CALLGRAPH"
	.align	4
	.sectionentsize	8
	.align		4
        /*0000*/ 	.word	0x00000000
	.align		4
        /*0004*/ 	.word	0xffffffff
	.align		4
        /*0008*/ 	.word	0x00000000
	.align		4
        /*000c*/ 	.word	0xfffffffe
	.align		4
        /*0010*/ 	.word	0x00000000
	.align		4
        /*0014*/ 	.word	0xfffffffd
	.align		4
        /*0018*/ 	.word	0x00000000
	.align		4
        /*001c*/ 	.word	0xfffffffc


//--------------------- .text._Z18postprocess_kerneliPdS_S_S_S_ --------------------------
	.section	.text._Z18postprocess_kerneliPdS_S_S_S_,"ax",@progbits
	.align	128
        .global         _Z18postprocess_kerneliPdS_S_S_S_
        .type           _Z18postprocess_kerneliPdS_S_S_S_,@function
        .size           _Z18postprocess_kerneliPdS_S_S_S_,(.L_x_15 - _Z18postprocess_kerneliPdS_S_S_S_)
        .other          _Z18postprocess_kerneliPdS_S_S_S_,@"STO_CUDA_ENTRY STV_DEFAULT"
_Z18postprocess_kerneliPdS_S_S_S_:
.text._Z18postprocess_kerneliPdS_S_S_S_:
[----:B------:R-:W-:Y:S01]  /*0000*/  LDC R1, c[0x0][0x37c] ;  /* 0x0000df00ff017b82 */ /* 0x000fe20000000800 */
[----:B------:R-:W0:Y:S01]  /*0010*/  S2R R0, SR_CTAID.X ;  /* 0x0000000000007919 */ /* 0x000e220000002500 */
[----:B------:R-:W1:Y:S01]  /*0020*/  LDCU UR4, c[0x0][0x380] ;  /* 0x00007000ff0477ac */ /* 0x000e620008000800 */
[----:B------:R-:W0:Y:S02]  /*0030*/  S2R R3, SR_TID.X ;  /* 0x0000000000037919 */ /* 0x000e240000002100 */
[----:B0-----:R-:W-:-:S05]  /*0040*/  IMAD R0, R0, 0x14, R3 ;  /* 0x0000001400007824 */ /* 0x001fca00078e0203 */
[----:B-1----:R-:W-:-:S13]  /*0050*/  ISETP.GE.AND P0, PT, R0, UR4, PT ;  /* 0x0000000400007c0c */ /* 0x002fda000bf06270 */
[----:B------:R-:W-:Y:S05]  /*0060*/  @P0 EXIT ;  /* 0x000000000000094d */ /* 0x000fea0003800000 */
[----:B------:R-:W0:Y:S01]  /*0070*/  LDC.64 R4, c[0x0][0x390] ;  /* 0x0000e400ff047b82 */ /* 0x000e220000000a00 */
[----:B------:R-:W1:Y:S07]  /*0080*/  LDCU.64 UR4, c[0x0][0x358] ;  /* 0x00006b00ff0477ac */ /* 0x000e6e0008000a00 */
[----:B------:R-:W2:Y:S08]  /*0090*/  LDC.64 R8, c[0x0][0x388] ;  /* 0x0000e200ff087b82 */ /* 0x000eb00000000a00 */
[----:B------:R-:W3:Y:S01]  /*00a0*/  LDC.64 R6, c[0x0][0x3a0] ;  /* 0x0000e800ff067b82 */ /* 0x000ee20000000a00 */
[----:B0-----:R-:W-:-:S06]  /*00b0*/  IMAD.WIDE R4, R0, 0x8, R4 ;  /* 0x0000000800047825 */ /* 0x001fcc00078e0204 */
[----:B-1----:R-:W4:Y:S01]  /*00c0*/  LDG.E.64 R4, desc[UR4][R4.64] ;  /* 0x0000000404047981 */ /* 0x002f22000c1e1b00 */
[----:B--2---:R-:W-:-:S06]  /*00d0*/  IMAD.WIDE R8, R0, 0x8, R8 ;  /* 0x0000000800087825 */ /* 0x004fcc00078e0208 */
[----:B------:R-:W2:Y:S01]  /*00e0*/  LDG.E.64 R8, desc[UR4][R8.64] ;  /* 0x0000000408087981 */ /* 0x000ea2000c1e1b00 */
[----:B---3--:R-:W-:-:S05]  /*00f0*/  IMAD.WIDE R6, R0, 0x8, R6 ;  /* 0x0000000800067825 */ /* 0x008fca00078e0206 */
[----:B------:R-:W2:Y:S01]  /*0100*/  LDG.E.64 R2, desc[UR4][R6.64] ;  /* 0x0000000406027981 */ /* 0x000ea2000c1e1b00 */
[----:B------:R-:W-:Y:S01]  /*0110*/  IMAD.MOV.U32 R10, RZ, RZ, 0x1 ;  /* 0x00000001ff0a7424 */ /* 0x000fe200078e00ff */
[----:B------:R-:W-:Y:S01]  /*0120*/  BSSY.RECONVERGENT B0, `(.L_x_0) ;  /* 0x0000013000007945 */ /* 0x000fe20003800200 */
[----:B----4-:R-:W0:Y:S04]  /*0130*/  MUFU.RCP64H R11, R5 ;  /* 0x00000005000b7308 */ /* 0x010e280000001800 */
[----:B0-----:R-:W-:-:S08]  /*0140*/  DFMA R12, -R4, R10, 1 ;  /* 0x3ff00000040c742b */ /* 0x001fd0000000010a */
[----:B------:R-:W-:-:S08]  /*0150*/  DFMA R12, R12, R12, R12 ;  /* 0x0000000c0c0c722b */ /* 0x000fd0000000000c */
[----:B------:R-:W-:-:S08]  /*0160*/  DFMA R12, R10, R12, R10 ;  /* 0x0000000c0a0c722b */ /* 0x000fd0000000000a */
[----:B------:R-:W-:Y:S02]  /*0170*/  DFMA R14, -R4, R12, 1 ;  /* 0x3ff00000040e742b */ /* 0x000fe4000000010c */
[----:B--2---:R-:W-:-:S06]  /*0180*/  DADD R10, R2, R8 ;  /* 0x00000000020a7229 */ /* 0x004fcc0000000008 */
[----:B------:R-:W-:-:S08]  /*0190*/  DFMA R14, R12, R14, R12 ;  /* 0x0000000e0c0e722b */ /* 0x000fd0000000000c */
[----:B------:R-:W-:-:S08]  /*01a0*/  DMUL R2, R10, R14 ;  /* 0x0000000e0a027228 */ /* 0x000fd00000000000 */
[----:B------:R-:W-:-:S08]  /*01b0*/  DFMA R8, -R4, R2, R10 ;  /* 0x000000020408722b */ /* 0x000fd0000000010a */
[----:B------:R-:W-:Y:S01]  /*01c0*/  DFMA R2, R14, R8, R2 ;  /* 0x000000080e02722b */ /* 0x000fe20000000002 */
[----:B------:R-:W-:-:S09]  /*01d0*/  FSETP.GEU.AND P1, PT, |R11|, 6.5827683646048100446e-37, PT ;  /* 0x036000000b00780b */ /* 0x000fd20003f2e200 */
[----:B------:R-:W-:-:S05]  /*01e0*/  FFMA R8, RZ, R5, R3 ;  /* 0x00000005ff087223 */ /* 0x000fca0000000003 */
[----:B------:R-:W-:-:S13]  /*01f0*/  FSETP.GT.AND P0, PT, |R8|, 1.469367938527859385e-39, PT ;  /* 0x001000000800780b */ /* 0x000fda0003f04200 */
[----:B------:R-:W-:Y:S05]  /*0200*/  @P0 BRA P1, `(.L_x_1) ;  /* 0x0000000000100947 */ /* 0x000fea0000800000 */
[----:B------:R-:W-:Y:S01]  /*0210*/  IMAD.MOV.U32 R2, RZ, RZ, R4 ;  /* 0x000000ffff027224 */ /* 0x000fe200078e0004 */
[----:B------:R-:W-:Y:S01]  /*0220*/  MOV R12, 0x250 ;  /* 0x00000250000c7802 */ /* 0x000fe20000000f00 */
[----:B------:R-:W-:-:S07]  /*0230*/  IMAD.MOV.U32 R9, RZ, RZ, R5 ;  /* 0x000000ffff097224 */ /* 0x000fce00078e0005 */
[----:B------:R-:W-:Y:S05]  /*0240*/  CALL.REL.NOINC `($__internal_0_$__cuda_sm20_div_rn_f64_full) ;  /* 0x00000000008c7944 */ /* 0x000fea0003c00000 */
.L_x_1:
[----:B------:R-:W-:Y:S05]  /*0250*/  BSYNC.RECONVERGENT B0 ;  /* 0x0000000000007941 */ /* 0x000fea0003800200 */
.L_x_0:
[----:B------:R-:W0:Y:S02]  /*0260*/  LDC.64 R8, c[0x0][0x398] ;  /* 0x0000e600ff087b82 */ /* 0x000e240000000a00 */
[----:B0-----:R-:W-:-:S05]  /*0270*/  IMAD.WIDE R8, R0, 0x8, R8 ;  /* 0x0000000800087825 */ /* 0x001fca00078e0208 */
[----:B------:R-:W2:Y:S01]  /*0280*/  LDG.E.64 R4, desc[UR4][R8.64] ;  /* 0x0000000408047981 */ /* 0x000ea2000c1e1b00 */
[----:B------:R-:W0:Y:S01]  /*0290*/  MUFU.RCP64H R11, R3 ;  /* 0x00000003000b7308 */ /* 0x000e220000001800 */
[----:B------:R-:W-:Y:S01]  /*02a0*/  IMAD.MOV.U32 R10, RZ, RZ, 0x1 ;  /* 0x00000001ff0a7424 */ /* 0x000fe200078e00ff */
[----:B------:R-:W-:Y:S01]  /*02b0*/  BSSY.RECONVERGENT B0, `(.L_x_2) ;  /* 0x0000017000007945 */ /* 0x000fe20003800200 */
[----:B------:R1:W-:Y:S04]  /*02c0*/  STG.E.64 desc[UR4][R8.64], R2 ;  /* 0x0000000208007986 */ /* 0x0003e8000c101b04 */
[----:B------:R1:W-:Y:S01]  /*02d0*/  STG.E.64 desc[UR4][R6.64], RZ ;  /* 0x000000ff06007986 */ /* 0x0003e2000c101b04 */
[----:B0-----:R-:W-:-:S08]  /*02e0*/  DFMA R12, R10, -R2, 1 ;  /* 0x3ff000000a0c742b */ /* 0x001fd00000000802 */
[----:B------:R-:W-:-:S08]  /*02f0*/  DFMA R12, R12, R12, R12 ;  /* 0x0000000c0c0c722b */ /* 0x000fd0000000000c */
[----:B------:R-:W-:-:S08]  /*0300*/  DFMA R12, R10, R12, R10 ;  /* 0x0000000c0a0c722b */ /* 0x000fd0000000000a */
[----:B------:R-:W-:-:S08]  /*0310*/  DFMA R10, R12, -R2, 1 ;  /* 0x3ff000000c0a742b */ /* 0x000fd00000000802 */
[----:B------:R-:W-:Y:S02]  /*0320*/  DFMA R10, R12, R10, R12 ;  /* 0x0000000a0c0a722b */ /* 0x000fe4000000000c */
[----:B--2---:R-:W-:-:S08]  /*0330*/  DADD R14, -R4, R2 ;  /* 0x00000000040e7229 */ /* 0x004fd00000000102 */
[----:B------:R-:W-:Y:S02]  /*0340*/  DMUL R4, R14, R10 ;  /* 0x0000000a0e047228 */ /* 0x000fe40000000000 */
[----:B------:R-:W-:-:S06]  /*0350*/  FSETP.GEU.AND P1, PT, |R15|, 6.5827683646048100446e-37, PT ;  /* 0x036000000f00780b */ /* 0x000fcc0003f2e200 */
[----:B------:R-:W-:-:S08]  /*0360*/  DFMA R12, R4, -R2, R14 ;  /* 0x80000002040c722b */ /* 0x000fd0000000000e */
[----:B------:R-:W-:-:S10]  /*0370*/  DFMA R4, R10, R12, R4 ;  /* 0x0000000c0a04722b */ /* 0x000fd40000000004 */
[----:B------:R-:W-:-:S05]  /*0380*/  FFMA R10, RZ, R3, R5 ;  /* 0x00000003ff0a7223 */ /* 0x000fca0000000005 */
[----:B------:R-:W-:-:S13]  /*0390*/  FSETP.GT.AND P0, PT, |R10|, 1.469367938527859385e-39, PT ;  /* 0x001000000a00780b */ /* 0x000fda0003f04200 */
[----:B-1----:R-:W-:Y:S05]  /*03a0*/  @P0 BRA P1, `(.L_x_3) ;  /* 0x00000000001c0947 */ /* 0x002fea0000800000 */
[----:B------:R-:W-:Y:S01]  /*03b0*/  IMAD.MOV.U32 R10, RZ, RZ, R14 ;  /* 0x000000ffff0a7224 */ /* 0x000fe200078e000e */
[----:B------:R-:W-:Y:S01]  /*03c0*/  MOV R12, 0x400 ;  /* 0x00000400000c7802 */ /* 0x000fe20000000f00 */
[----:B------:R-:W-:Y:S02]  /*03d0*/  IMAD.MOV.U32 R11, RZ, RZ, R15 ;  /* 0x000000ffff0b7224 */ /* 0x000fe400078e000f */
[----:B------:R-:W-:-:S07]  /*03e0*/  IMAD.MOV.U32 R9, RZ, RZ, R3 ;  /* 0x000000ffff097224 */ /* 0x000fce00078e0003 */
[----:B------:R-:W-:Y:S05]  /*03f0*/  CALL.REL.NOINC `($__internal_0_$__cuda_sm20_div_rn_f64_full) ;  /* 0x0000000000207944 */ /* 0x000fea0003c00000 */
[----:B------:R-:W-:Y:S02]  /*0400*/  IMAD.MOV.U32 R4, RZ, RZ, R2 ;  /* 0x000000ffff047224 */ /* 0x000fe400078e0002 */
[----:B------:R-:W-:-:S07]  /*0410*/  IMAD.MOV.U32 R5, RZ, RZ, R3 ;  /* 0x000000ffff057224 */ /* 0x000fce00078e0003 */
.L_x_3:
[----:B------:R-:W-:Y:S05]  /*0420*/  BSYNC.RECONVERGENT B0 ;  /* 0x0000000000007941 */ /* 0x000fea0003800200 */
.L_x_2:
[----:B------:R-:W0:Y:S01]  /*0430*/  LDC.64 R2, c[0x0][0x3a8] ;  /* 0x0000ea00ff027b82 */ /* 0x000e220000000a00 */
[----:B------:R-:W-:Y:S01]  /*0440*/  DADD R4, -RZ, |R4| ;  /* 0x00000000ff047229 */ /* 0x000fe20000000504 */
[----:B0-----:R-:W-:-:S06]  /*0450*/  IMAD.WIDE R2, R0, 0x8, R2 ;  /* 0x0000000800027825 */ /* 0x001fcc00078e0202 */
[----:B------:R-:W-:Y:S01]  /*0460*/  STG.E.64 desc[UR4][R2.64], R4 ;  /* 0x0000000402007986 */ /* 0x000fe2000c101b04 */
[----:B------:R-:W-:Y:S05]  /*0470*/  EXIT ;  /* 0x000000000000794d */ /* 0x000fea0003800000 */
        .weak           $__internal_0_$__cuda_sm20_div_rn_f64_full
        .type           $__internal_0_$__cuda_sm20_div_rn_f64_full,@function
        .size           $__internal_0_$__cuda_sm20_div_rn_f64_full,(.L_x_15 - $__internal_0_$__cuda_sm20_div_rn_f64_full)
$__internal_0_$__cuda_sm20_div_rn_f64_full:
[C---:B------:R-:W-:Y:S01]  /*0480*/  FSETP.GEU.AND P0, PT, |R9|.reuse, 1.469367938527859385e-39, PT ;  /* 0x001000000900780b */ /* 0x040fe20003f0e200 */
[--C-:B------:R-:W-:Y:S01]  /*0490*/  IMAD.MOV.U32 R8, RZ, RZ, R2.reuse ;  /* 0x000000ffff087224 */ /* 0x100fe200078e0002 */
[----:B------:R-:W-:Y:S01]  /*04a0*/  LOP3.LUT R4, R9, 0x800fffff, RZ, 0xc0, !PT ;  /* 0x800fffff09047812 */ /* 0x000fe200078ec0ff */
[----:B------:R-:W-:Y:S01]  /*04b0*/  IMAD.MOV.U32 R18, RZ, RZ, 0x1 ;  /* 0x00000001ff127424 */ /* 0x000fe200078e00ff */
[C---:B------:R-:W-:Y:S01]  /*04c0*/  FSETP.GEU.AND P2, PT, |R11|.reuse, 1.469367938527859385e-39, PT ;  /* 0x001000000b00780b */ /* 0x040fe20003f4e200 */
[----:B------:R-:W-:Y:S01]  /*04d0*/  BSSY.RECONVERGENT B1, `(.L_x_4) ;  /* 0x0000054000017945 */ /* 0x000fe20003800200 */
[----:B------:R-:W-:Y:S01]  /*04e0*/  LOP3.LUT R5, R4, 0x3ff00000, RZ, 0xfc, !PT ;  /* 0x3ff0000004057812 */ /* 0x000fe200078efcff */
[----:B------:R-:W-:Y:S01]  /*04f0*/  IMAD.MOV.U32 R4, RZ, RZ, R2 ;  /* 0x000000ffff047224 */ /* 0x000fe200078e0002 */
[----:B------:R-:W-:Y:S02]  /*0500*/  LOP3.LUT R13, R11, 0x7ff00000, RZ, 0xc0, !PT ;  /* 0x7ff000000b0d7812 */ /* 0x000fe400078ec0ff */
[----:B------:R-:W-:-:S03]  /*0510*/  LOP3.LUT R16, R9, 0x7ff00000, RZ, 0xc0, !PT ;  /* 0x7ff0000009107812 */ /* 0x000fc600078ec0ff */
[----:B------:R-:W-:Y:S01]  /*0520*/  @!P0 DMUL R4, R8, 8.98846567431157953865e+307 ;  /* 0x7fe0000008048828 */ /* 0x000fe20000000000 */
[----:B------:R-:W-:-:S03]  /*0530*/  ISETP.GE.U32.AND P1, PT, R13, R16, PT ;  /* 0x000000100d00720c */ /* 0x000fc60003f26070 */
[----:B------:R-:W-:Y:S01]  /*0540*/  @!P2 LOP3.LUT R14, R9, 0x7ff00000, RZ, 0xc0, !PT ;  /* 0x7ff00000090ea812 */ /* 0x000fe200078ec0ff */
[----:B------:R-:W-:Y:S01]  /*0550*/  @!P2 IMAD.MOV.U32 R20, RZ, RZ, RZ ;  /* 0x000000ffff14a224 */ /* 0x000fe200078e00ff */
[----:B------:R-:W0:Y:S02]  /*0560*/  MUFU.RCP64H R19, R5 ;  /* 0x0000000500137308 */ /* 0x000e240000001800 */
[----:B------:R-:W-:Y:S01]  /*0570*/  @!P2 ISETP.GE.U32.AND P3, PT, R13, R14, PT ;  /* 0x0000000e0d00a20c */ /* 0x000fe20003f66070 */
[----:B------:R-:W-:-:S05]  /*0580*/  IMAD.MOV.U32 R14, RZ, RZ, 0x1ca00000 ;  /* 0x1ca00000ff0e7424 */ /* 0x000fca00078e00ff */
[----:B------:R-:W-:-:S04]  /*0590*/  @!P2 SEL R15, R14, 0x63400000, !P3 ;  /* 0x634000000e0fa807 */ /* 0x000fc80005800000 */
[----:B------:R-:W-:-:S04]  /*05a0*/  @!P2 LOP3.LUT R15, R15, 0x80000000, R11, 0xf8, !PT ;  /* 0x800000000f0fa812 */ /* 0x000fc800078ef80b */
[----:B------:R-:W-:Y:S01]  /*05b0*/  @!P2 LOP3.LUT R21, R15, 0x100000, RZ, 0xfc, !PT ;  /* 0x001000000f15a812 */ /* 0x000fe200078efcff */
[----:B0-----:R-:W-:-:S08]  /*05c0*/  DFMA R2, R18, -R4, 1 ;  /* 0x3ff000001202742b */ /* 0x001fd00000000804 */
[----:B------:R-:W-:-:S08]  /*05d0*/  DFMA R2, R2, R2, R2 ;  /* 0x000000020202722b */ /* 0x000fd00000000002 */
[----:B------:R-:W-:Y:S01]  /*05e0*/  DFMA R18, R18, R2, R18 ;  /* 0x000000021212722b */ /* 0x000fe20000000012 */
[----:B------:R-:W-:Y:S01]  /*05f0*/  SEL R3, R14, 0x63400000, !P1 ;  /* 0x634000000e037807 */ /* 0x000fe20004800000 */
[----:B------:R-:W-:-:S03]  /*0600*/  IMAD.MOV.U32 R2, RZ, RZ, R10 ;  /* 0x000000ffff027224 */ /* 0x000fc600078e000a */
[----:B------:R-:W-:-:S03]  /*0610*/  LOP3.LUT R3, R3, 0x800fffff, R11, 0xf8, !PT ;  /* 0x800fffff03037812 */ /* 0x000fc600078ef80b */
[----:B------:R-:W-:-:S03]  /*0620*/  DFMA R22, R18, -R4, 1 ;  /* 0x3ff000001216742b */ /* 0x000fc60000000804 */
[----:B------:R-:W-:-:S05]  /*0630*/  @!P2 DFMA R2, R2, 2, -R20 ;  /* 0x400000000202a82b */ /* 0x000fca0000000814 */
[----:B------:R-:W-:Y:S01]  /*0640*/  DFMA R18, R18, R22, R18 ;  /* 0x000000161212722b */ /* 0x000fe20000000012 */
[----:B------:R-:W-:Y:S02]  /*0650*/  IMAD.MOV.U32 R23, RZ, RZ, R13 ;  /* 0x000000ffff177224 */ /* 0x000fe400078e000d */
[----:B------:R-:W-:Y:S01]  /*0660*/  IMAD.MOV.U32 R22, RZ, RZ, R16 ;  /* 0x000000ffff167224 */ /* 0x000fe200078e0010 */
[----:B------:R-:W-:Y:S02]  /*0670*/  @!P0 LOP3.LUT R22, R5, 0x7ff00000, RZ, 0xc0, !PT ;  /* 0x7ff0000005168812 */ /* 0x000fe400078ec0ff */
[----:B------:R-:W-:Y:S02]  /*0680*/  @!P2 LOP3.LUT R23, R3, 0x7ff00000, RZ, 0xc0, !PT ;  /* 0x7ff000000317a812 */ /* 0x000fe400078ec0ff */
[----:B------:R-:W-:Y:S01]  /*0690*/  DMUL R20, R18, R2 ;  /* 0x0000000212147228 */ /* 0x000fe20000000000 */
[----:B------:R-:W-:Y:S02]  /*06a0*/  VIADD R24, R22, 0xffffffff ;  /* 0xffffffff16187836 */ /* 0x000fe40000000000 */
[----:B------:R-:W-:-:S05]  /*06b0*/  VIADD R15, R23, 0xffffffff ;  /* 0xffffffff170f7836 */ /* 0x000fca0000000000 */
[----:B------:R-:W-:Y:S01]  /*06c0*/  DFMA R16, R20, -R4, R2 ;  /* 0x800000041410722b */ /* 0x000fe20000000002 */
[----:B------:R-:W-:-:S04]  /*06d0*/  ISETP.GT.U32.AND P0, PT, R15, 0x7feffffe, PT ;  /* 0x7feffffe0f00780c */ /* 0x000fc80003f04070 */
[----:B------:R-:W-:-:S03]  /*06e0*/  ISETP.GT.U32.OR P0, PT, R24, 0x7feffffe, P0 ;  /* 0x7feffffe1800780c */ /* 0x000fc60000704470 */
[----:B------:R-:W-:-:S10]  /*06f0*/  DFMA R16, R18, R16, R20 ;  /* 0x000000101210722b */ /* 0x000fd40000000014 */
[----:B------:R-:W-:Y:S05]  /*0700*/  @P0 BRA `(.L_x_5) ;  /* 0x00000000006c0947 */ /* 0x000fea0003800000 */
[----:B------:R-:W-:-:S04]  /*0710*/  LOP3.LUT R18, R9, 0x7ff00000, RZ, 0xc0, !PT ;  /* 0x7ff0000009127812 */ /* 0x000fc800078ec0ff */
[CC--:B------:R-:W-:Y:S02]  /*0720*/  VIADDMNMX R10, R13.reuse, -R18.reuse, 0xb9600000, !PT ;  /* 0xb96000000d0a7446 */ /* 0x0c0fe40007800912 */
[----:B------:R-:W-:Y:S02]  /*0730*/  ISETP.GE.U32.AND P0, PT, R13, R18, PT ;  /* 0x000000120d00720c */ /* 0x000fe40003f06070 */
[----:B------:R-:W-:Y:S02]  /*0740*/  VIMNMX R10, PT, PT, R10, 0x46a00000, PT ;  /* 0x46a000000a0a7848 */ /* 0x000fe40003fe0100 */
[----:B------:R-:W-:-:S05]  /*0750*/  SEL R13, R14, 0x63400000, !P0 ;  /* 0x634000000e0d7807 */ /* 0x000fca0004000000 */
[----:B------:R-:W-:Y:S02]  /*0760*/  IMAD.IADD R13, R10, 0x1, -R13 ;  /* 0x000000010a0d7824 */ /* 0x000fe400078e0a0d */
[----:B------:R-:W-:Y:S02]  /*0770*/  IMAD.MOV.U32 R10, RZ, RZ, RZ ;  /* 0x000000ffff0a7224 */ /* 0x000fe400078e00ff */
[----:B------:R-:W-:-:S06]  /*0780*/  VIADD R11, R13, 0x7fe00000 ;  /* 0x7fe000000d0b7836 */ /* 0x000fcc0000000000 */
[----:B------:R-:W-:-:S10]  /*0790*/  DMUL R14, R16, R10 ;  /* 0x0000000a100e7228 */ /* 0x000fd40000000000 */
[----:B------:R-:W-:-:S13]  /*07a0*/  FSETP.GTU.AND P0, PT, |R15|, 1.469367938527859385e-39, PT ;  /* 0x001000000f00780b */ /* 0x000fda0003f0c200 */
[----:B------:R-:W-:Y:S05]  /*07b0*/  @P0 BRA `(.L_x_6) ;  /* 0x0000000000940947 */ /* 0x000fea0003800000 */
[----:B------:R-:W-:Y:S01]  /*07c0*/  DFMA R2, R16, -R4, R2 ;  /* 0x800000041002722b */ /* 0x000fe20000000002 */
[----:B------:R-:W-:-:S09]  /*07d0*/  IMAD.MOV.U32 R10, RZ, RZ, RZ ;  /* 0x000000ffff0a7224 */ /* 0x000fd200078e00ff */
[C---:B------:R-:W-:Y:S02]  /*07e0*/  FSETP.NEU.AND P0, PT, R3.reuse, RZ, PT ;  /* 0x000000ff0300720b */ /* 0x040fe40003f0d000 */
[----:B------:R-:W-:-:S04]  /*07f0*/  LOP3.LUT R9, R3, 0x80000000, R9, 0x48, !PT ;  /* 0x8000000003097812 */ /* 0x000fc800078e4809 */
[----:B------:R-:W-:-:S07]  /*0800*/  LOP3.LUT R11, R9, R11, RZ, 0xfc, !PT ;  /* 0x0000000b090b7212 */ /* 0x000fce00078efcff */
[----:B------:R-:W-:Y:S05]  /*0810*/  @!P0 BRA `(.L_x_6) ;  /* 0x00000000007c8947 */ /* 0x000fea0003800000 */
[----:B------:R-:W-:Y:S01]  /*0820*/  IMAD.MOV R3, RZ, RZ, -R13 ;  /* 0x000000ffff037224 */ /* 0x000fe200078e0a0d */
[----:B------:R-:W-:Y:S01]  /*0830*/  DMUL.RP R10, R16, R10 ;  /* 0x0000000a100a7228 */ /* 0x000fe20000008000 */
[----:B------:R-:W-:-:S06]  /*0840*/  IMAD.MOV.U32 R2, RZ, RZ, RZ ;  /* 0x000000ffff027224 */ /* 0x000fcc00078e00ff */
[----:B------:R-:W-:-:S03]  /*0850*/  DFMA R2, R14, -R2, R16 ;  /* 0x800000020e02722b */ /* 0x000fc60000000010 */
[----:B------:R-:W-:-:S03]  /*0860*/  LOP3.LUT R9, R11, R9, RZ, 0x3c, !PT ;  /* 0x000000090b097212 */ /* 0x000fc600078e3cff */
[----:B------:R-:W-:-:S04]  /*0870*/  IADD3 R2, PT, PT, -R13, -0x43300000, RZ ;  /* 0xbcd000000d027810 */ /* 0x000fc80007ffe1ff */
[----:B------:R-:W-:-:S04]  /*0880*/  FSETP.NEU.AND P0, PT, |R3|, R2, PT ;  /* 0x000000020300720b */ /* 0x000fc80003f0d200 */
[----:B------:R-:W-:Y:S02]  /*0890*/  FSEL R14, R10, R14, !P0 ;  /* 0x0000000e0a0e7208 */ /* 0x000fe40004000000 */
[----:B------:R-:W-:Y:S01]  /*08a0*/  FSEL R15, R9, R15, !P0 ;  /* 0x0000000f090f7208 */ /* 0x000fe20004000000 */
[----:B------:R-:W-:Y:S06]  /*08b0*/  BRA `(.L_x_6) ;  /* 0x0000000000547947 */ /* 0x000fec0003800000 */
.L_x_5:
[----:B------:R-:W-:-:S14]  /*08c0*/  DSETP.NAN.AND P0, PT, R10, R10, PT ;  /* 0x0000000a0a00722a */ /* 0x000fdc0003f08000 */
[----:B------:R-:W-:Y:S05]  /*08d0*/  @P0 BRA `(.L_x_7) ;  /* 0x0000000000440947 */ /* 0x000fea0003800000 */
[----:B------:R-:W-:-:S14]  /*08e0*/  DSETP.NAN.AND P0, PT, R8, R8, PT ;  /* 0x000000080800722a */ /* 0x000fdc0003f08000 */
[----:B------:R-:W-:Y:S05]  /*08f0*/  @P0 BRA `(.L_x_8) ;  /* 0x0000000000300947 */ /* 0x000fea0003800000 */
[----:B------:R-:W-:Y:S01]  /*0900*/  ISETP.NE.AND P0, PT, R23, R22, PT ;  /* 0x000000161700720c */ /* 0x000fe20003f05270 */
[----:B------:R-:W-:Y:S02]  /*0910*/  IMAD.MOV.U32 R14, RZ, RZ, 0x0 ;  /* 0x00000000ff0e7424 */ /* 0x000fe400078e00ff */
[----:B------:R-:W-:-:S10]  /*0920*/  IMAD.MOV.U32 R15, RZ, RZ, -0x80000 ;  /* 0xfff80000ff0f7424 */ /* 0x000fd400078e00ff */
[----:B------:R-:W-:Y:S05]  /*0930*/  @!P0 BRA `(.L_x_6) ;  /* 0x0000000000348947 */ /* 0x000fea0003800000 */
[----:B------:R-:W-:Y:S02]  /*0940*/  ISETP.NE.AND P0, PT, R23, 0x7ff00000, PT ;  /* 0x7ff000001700780c */ /* 0x000fe40003f05270 */
[----:B------:R-:W-:Y:S02]  /*0950*/  LOP3.LUT R15, R11, 0x80000000, R9, 0x48, !PT ;  /* 0x800000000b0f7812 */ /* 0x000fe400078e4809 */
[----:B------:R-:W-:-:S13]  /*0960*/  ISETP.EQ.OR P0, PT, R22, RZ, !P0 ;  /* 0x000000ff1600720c */ /* 0x000fda0004702670 */
[----:B------:R-:W-:Y:S01]  /*0970*/  @P0 LOP3.LUT R2, R15, 0x7ff00000, RZ, 0xfc, !PT ;  /* 0x7ff000000f020812 */ /* 0x000fe200078efcff */
[----:B------:R-:W-:Y:S02]  /*0980*/  @!P0 IMAD.MOV.U32 R14, RZ, RZ, RZ ;  /* 0x000000ffff0e8224 */ /* 0x000fe400078e00ff */
[----:B------:R-:W-:Y:S02]  /*0990*/  @P0 IMAD.MOV.U32 R14, RZ, RZ, RZ ;  /* 0x000000ffff0e0224 */ /* 0x000fe400078e00ff */
[----:B------:R-:W-:Y:S01]  /*09a0*/  @P0 IMAD.MOV.U32 R15, RZ, RZ, R2 ;  /* 0x000000ffff0f0224 */ /* 0x000fe200078e0002 */
[----:B------:R-:W-:Y:S06]  /*09b0*/  BRA `(.L_x_6) ;  /* 0x0000000000147947 */ /* 0x000fec0003800000 */
.L_x_8:
[----:B------:R-:W-:Y:S01]  /*09c0*/  LOP3.LUT R15, R9, 0x80000, RZ, 0xfc, !PT ;  /* 0x00080000090f7812 */ /* 0x000fe200078efcff */
[----:B------:R-:W-:Y:S01]  /*09d0*/  IMAD.MOV.U32 R14, RZ, RZ, R8 ;  /* 0x000000ffff0e7224 */ /* 0x000fe200078e0008 */
[----:B------:R-:W-:Y:S06]  /*09e0*/  BRA `(.L_x_6) ;  /* 0x0000000000087947 */ /* 0x000fec0003800000 */
.L_x_7:
[----:B------:R-:W-:Y:S01]  /*09f0*/  LOP3.LUT R15, R11, 0x80000, RZ, 0xfc, !PT ;  /* 0x000800000b0f7812 */ /* 0x000fe200078efcff */
[----:B------:R-:W-:-:S07]  /*0a00*/  IMAD.MOV.U32 R14, RZ, RZ, R10 ;  /* 0x000000ffff0e7224 */ /* 0x000fce00078e000a */
.L_x_6:
[----:B------:R-:W-:Y:S05]  /*0a10*/  BSYNC.RECONVERGENT B1 ;  /* 0x0000000000017941 */ /* 0x000fea0003800200 */
.L_x_4:
[----:B------:R-:W-:Y:S02]  /*0a20*/  IMAD.MOV.U32 R13, RZ, RZ, 0x0 ;  /* 0x00000000ff0d7424 */ /* 0x000fe400078e00ff */
[----:B------:R-:W-:Y:S02]  /*0a30*/  IMAD.MOV.U32 R2, RZ, RZ, R14 ;  /* 0x000000ffff027224 */ /* 0x000fe400078e000e */
[----:B------:R-:W-:Y:S01]  /*0a40*/  IMAD.MOV.U32 R3, RZ, RZ, R15 ;  /* 0x000000ffff037224 */ /* 0x000fe200078e000f */
[----:B------:R-:W-:Y:S06]  /*0a50*/  RET.REL.NODEC R12 `(_Z18postprocess_kerneliPdS_S_S_S_) ;  /* 0xfffffff40c687950 */ /* 0x000fec0003c3ffff */
.L_x_9:
[----:B------:R-:W-:-:S00]  /*0a60*/  BRA `(.L_x_9) ;  /* 0xfffffffc00fc7947 */ /* 0x000fc0000383ffff */
[----:B------:R-:W-:-:S00]  /*0a70*/  NOP ;  /* 0x0000000000007918 */ /* 0x000fc00000000000 */
        /* <DEDUP_REMOVED lines=8> */
.L_x_15:


//--------------------- .text._Z11calc_kerneliiPdS_S_ --------------------------
	.section	.text._Z11calc_kerneliiPdS_S_,"ax",@progbits
	.align	128
        .global         _Z11calc_kerneliiPdS_S_
        .type           _Z11calc_kerneliiPdS_S_,@function
        .size           _Z11calc_kerneliiPdS_S_,(.L_x_17 - _Z11calc_kerneliiPdS_S_)
        .other          _Z11calc_kerneliiPdS_S_,@"STO_CUDA_ENTRY STV_DEFAULT"
_Z11calc_kerneliiPdS_S_:
.text._Z11calc_kerneliiPdS_S_:
[----:B------:R-:W-:Y:S08]  /*0000*/  LDC R1, c[0x0][0x37c] ;  /* 0x0000df00ff017b82 */ /* 0x000ff00000000800 */
[----:B------:R-:W0:Y:S01]  /*0010*/  LDC R5, c[0x0][0x384] ;  /* 0x0000e100ff057b82 */ /* 0x000e220000000800 */
[----:B------:R-:W1:Y:S01]  /*0020*/  S2R R6, SR_TID.X ;  /* 0x0000000000067919 */ /* 0x000e620000002100 */
[----:B------:R-:W2:Y:S06]  /*0030*/  LDCU.64 UR6, c[0x0][0x358] ;  /* 0x00006b00ff0677ac */ /* 0x000eac0008000a00 */
[----:B------:R-:W3:Y:S01]  /*0040*/  S2UR UR4, SR_CTAID.X ;  /* 0x00000000000479c3 */ /* 0x000ee20000002500 */
[----:B0-----:R-:W0:Y:S01]  /*0050*/  I2F.U32.RP R0, R5 ;  /* 0x0000000500007306 */ /* 0x001e220000209000 */
[----:B-1----:R-:W-:-:S07]  /*0060*/  ISETP.NE.AND P0, PT, R6, RZ, PT ;  /* 0x000000ff0600720c */ /* 0x002fce0003f05270 */
[----:B0-----:R-:W0:Y:S02]  /*0070*/  MUFU.RCP R0, R0 ;  /* 0x0000000000007308 */ /* 0x001e240000001000 */
[----:B0-----:R-:W-:-:S06]  /*0080*/  VIADD R2, R0, 0xffffffe ;  /* 0x0ffffffe00027836 */ /* 0x001fcc0000000000 */
[----:B------:R0:W1:Y:S02]  /*0090*/  F2I.FTZ.U32.TRUNC.NTZ R3, R2 ;  /* 0x0000000200037305 */ /* 0x000064000021f000 */
[----:B0-----:R-:W-:Y:S02]  /*00a0*/  HFMA2 R2, -RZ, RZ, 0, 0 ;  /* 0x00000000ff027431 */ /* 0x001fe400000001ff */
[----:B-1----:R-:W-:-:S04]  /*00b0*/  IMAD.MOV R4, RZ, RZ, -R3 ;  /* 0x000000ffff047224 */ /* 0x002fc800078e0a03 */
[----:B------:R-:W-:Y:S02]  /*00c0*/  IMAD R7, R4, R5, RZ ;  /* 0x0000000504077224 */ /* 0x000fe400078e02ff */
[----:B------:R-:W0:Y:S02]  /*00d0*/  @!P0 S2R R4, SR_CgaCtaId ;  /* 0x0000000000048919 */ /* 0x000e240000008800 */
[----:B------:R-:W-:-:S06]  /*00e0*/  IMAD.HI.U32 R3, R3, R7, R2 ;  /* 0x0000000703037227 */ /* 0x000fcc00078e0002 */
[----:B---3--:R-:W-:Y:S01]  /*00f0*/  IMAD.HI.U32 R0, R3, UR4, RZ ;  /* 0x0000000403007c27 */ /* 0x008fe2000f8e00ff */
[----:B------:R-:W-:-:S03]  /*0100*/  @!P0 MOV R3, 0x400 ;  /* 0x0000040000038802 */ /* 0x000fc60000000f00 */
[----:B------:R-:W-:-:S04]  /*0110*/  IMAD.MOV R8, RZ, RZ, -R0 ;  /* 0x000000ffff087224 */ /* 0x000fc800078e0a00 */
[----:B------:R-:W-:Y:S01]  /*0120*/  IMAD R2, R5, R8, UR4 ;  /* 0x0000000405027e24 */ /* 0x000fe2000f8e0208 */
[----:B------:R-:W1:Y:S04]  /*0130*/  LDCU UR4, c[0x0][0x380] ;  /* 0x00007000ff0477ac */ /* 0x000e680008000800 */
[----:B------:R-:W-:Y:S02]  /*0140*/  ISETP.GE.U32.AND P2, PT, R2, R5, PT ;  /* 0x000000050200720c */ /* 0x000fe40003f46070 */
[----:B0-----:R-:W-:-:S11]  /*0150*/  @!P0 LEA R4, R4, R3, 0x18 ;  /* 0x0000000304048211 */ /* 0x001fd600078ec0ff */
[----:B------:R-:W-:Y:S01]  /*0160*/  @P2 IMAD.IADD R2, R2, 0x1, -R5 ;  /* 0x0000000102022824 */ /* 0x000fe200078e0a05 */
[----:B------:R-:W-:Y:S02]  /*0170*/  @P2 IADD3 R0, PT, PT, R0, 0x1, RZ ;  /* 0x0000000100002810 */ /* 0x000fe40007ffe0ff */
[----:B------:R-:W-:Y:S01]  /*0180*/  ISETP.NE.U32.AND P2, PT, R5, RZ, PT ;  /* 0x000000ff0500720c */ /* 0x000fe20003f45070 */
[----:B------:R0:W-:Y:S01]  /*0190*/  @!P0 STS.64 [R4], RZ ;  /* 0x000000ff04008388 */ /* 0x0001e20000000a00 */
[-C--:B------:R-:W-:Y:S02]  /*01a0*/  ISETP.GE.U32.AND P1, PT, R2, R5.reuse, PT ;  /* 0x000000050200720c */ /* 0x080fe40003f26070 */
[----:B------:R-:W-:-:S11]  /*01b0*/  LOP3.LUT R3, RZ, R5, RZ, 0x33, !PT ;  /* 0x00000005ff037212 */ /* 0x000fd600078e33ff */
[----:B------:R-:W-:-:S05]  /*01c0*/  @P1 VIADD R0, R0, 0x1 ;  /* 0x0000000100001836 */ /* 0x000fca0000000000 */
[----:B------:R-:W-:-:S04]  /*01d0*/  SEL R0, R3, R0, !P2 ;  /* 0x0000000003007207 */ /* 0x000fc80005000000 */
[----:B-1----:R-:W-:-:S13]  /*01e0*/  ISETP.GE.AND P3, PT, R0, UR4, PT ;  /* 0x0000000400007c0c */ /* 0x002fda000bf66270 */
[----:B0-2---:R-:W-:Y:S05]  /*01f0*/  @P3 BRA `(.L_x_10) ;  /* 0x0000000000583947 */ /* 0x005fea0003800000 */
[----:B------:R-:W-:Y:S01]  /*0200*/  IADD3 R5, PT, PT, R2, -R5, RZ ;  /* 0x8000000502057210 */ /* 0x000fe20007ffe0ff */
[----:B------:R-:W-:Y:S03]  /*0210*/  BSSY.RECONVERGENT B0, `(.L_x_10) ;  /* 0x0000014000007945 */ /* 0x000fe60003800200 */
[----:B------:R-:W-:-:S05]  /*0220*/  @P2 SEL R3, R5, R2, P1 ;  /* 0x0000000205032207 */ /* 0x000fca0000800000 */
[----:B------:R-:W-:-:S05]  /*0230*/  IMAD R7, R3, 0x14, R6 ;  /* 0x0000001403077824 */ /* 0x000fca00078e0206 */
[----:B------:R-:W-:-:S13]  /*0240*/  ISETP.GE.AND P1, PT, R7, UR4, PT ;  /* 0x0000000407007c0c */ /* 0x000fda000bf26270 */
[----:B------:R-:W-:Y:S05]  /*0250*/  @P1 BRA `(.L_x_11) ;  /* 0x00000000003c1947 */ /* 0x000fea0003800000 */
[----:B------:R-:W0:Y:S01]  /*0260*/  LDC.64 R2, c[0x0][0x388] ;  /* 0x0000e200ff027b82 */ /* 0x000e220000000a00 */
[----:B------:R-:W-:-:S07]  /*0270*/  IMAD R9, R0, UR4, R7 ;  /* 0x0000000400097c24 */ /* 0x000fce000f8e0207 */
[----:B------:R-:W1:Y:S01]  /*0280*/  LDC.64 R4, c[0x0][0x390] ;  /* 0x0000e400ff047b82 */ /* 0x000e620000000a00 */
[----:B0-----:R-:W-:-:S06]  /*0290*/  IMAD.WIDE R2, R9, 0x8, R2 ;  /* 0x0000000809027825 */ /* 0x001fcc00078e0202 */
[----:B------:R-:W2:Y:S01]  /*02a0*/  LDG.E.64 R2, desc[UR6][R2.64] ;  /* 0x0000000602027981 */ /* 0x000ea2000c1e1b00 */
[----:B-1----:R-:W-:-:S06]  /*02b0*/  IMAD.WIDE R4, R7, 0x8, R4 ;  /* 0x0000000807047825 */ /* 0x002fcc00078e0204 */
[----:B------:R-:W2:Y:S01]  /*02c0*/  LDG.E.64 R4, desc[UR6][R4.64] ;  /* 0x0000000604047981 */ /* 0x000ea2000c1e1b00 */
[----:B------:R-:W0:Y:S01]  /*02d0*/  S2R R9, SR_CgaCtaId ;  /* 0x0000000000097919 */ /* 0x000e220000008800 */
[----:B------:R-:W-:-:S04]  /*02e0*/  MOV R8, 0x400 ;  /* 0x0000040000087802 */ /* 0x000fc80000000f00 */
[----:B0-----:R-:W-:Y:S01]  /*02f0*/  LEA R13, R9, R8, 0x18 ;  /* 0x00000008090d7211 */ /* 0x001fe200078ec0ff */
[----:B--2---:R-:W-:-:S11]  /*0300*/  DMUL R6, R2, R4 ;  /* 0x0000000402067228 */ /* 0x004fd60000000000 */
.L_x_12:
[----:B------:R-:W0:Y:S02]  /*0310*/  LDS.64 R8, [R13] ;  /* 0x000000000d087984 */ /* 0x000e240000000a00 */
[----:B0-----:R-:W-:-:S07]  /*0320*/  DADD R10, R6, R8 ;  /* 0x00000000060a7229 */ /* 0x001fce0000000008 */
[----:B------:R-:W0:Y:S02]  /*0330*/  ATOMS.CAST.SPIN.64 P1, [R13], R8, R10 ;  /* 0x000000080d00758d */ /* 0x000e24000182040a */
[----:B0-----:R-:W-:Y:S05]  /*0340*/  @!P1 BRA `(.L_x_12) ;  /* 0xfffffffc00f09947 */ /* 0x001fea000383ffff */
.L_x_11:
[----:B------:R-:W-:Y:S05]  /*0350*/  BSYNC.RECONVERGENT B0 ;  /* 0x0000000000007941 */ /* 0x000fea0003800200 */
.L_x_10:
[----:B------:R-:W-:Y:S06]  /*0360*/  BAR.SYNC.DEFER_BLOCKING 0x0 ;  /* 0x0000000000007b1d */ /* 0x000fec0000010000 */
[----:B------:R-:W-:Y:S05]  /*0370*/  @P0 EXIT ;  /* 0x000000000000094d */ /* 0x000fea0003800000 */
[----:B------:R-:W0:Y:S01]  /*0380*/  S2UR UR5, SR_CgaCtaId ;  /* 0x00000000000579c3 */ /* 0x000e220000008800 */
[----:B------:R-:W-:-:S07]  /*0390*/  UMOV UR4, 0x400 ;  /* 0x0000040000047882 */ /* 0x000fce0000000000 */
[----:B------:R-:W1:Y:S01]  /*03a0*/  LDC.64 R2, c[0x0][0x398] ;  /* 0x0000e600ff027b82 */ /* 0x000e620000000a00 */
[----:B0-----:R-:W-:Y:S01]  /*03b0*/  ULEA UR4, UR5, UR4, 0x18 ;  /* 0x0000000405047291 */ /* 0x001fe2000f8ec0ff */
[----:B-1----:R-:W-:-:S08]  /*03c0*/  IMAD.WIDE.U32 R2, R0, 0x8, R2 ;  /* 0x0000000800027825 */ /* 0x002fd000078e0002 */
[----:B------:R-:W0:Y:S04]  /*03d0*/  LDS.64 R4, [UR4] ;  /* 0x00000004ff047984 */ /* 0x000e280008000a00 */
[----:B0-----:R-:W-:Y:S01]  /*03e0*/  REDG.E.ADD.F64.RN.STRONG.GPU desc[UR6][R2.64], R4 ;  /* 0x00000004020079a6 */ /* 0x001fe2000c12ff06 */
[----:B------:R-:W-:Y:S05]  /*03f0*/  EXIT ;  /* 0x000000000000794d */ /* 0x000fea0003800000 */
.L_x_13:
        /* <DEDUP_REMOVED lines=16> */
.L_x_17:


//--------------------- .text._Z11init_kerneliPd  --------------------------
	.section	.text._Z11init_kerneliPd,"ax",@progbits
	.align	128
        .global         _Z11init_kerneliPd
        .type           _Z11init_kerneliPd,@function
        .size           _Z11init_kerneliPd,(.L_x_18 - _Z11init_kerneliPd)
        .other          _Z11init_kerneliPd,@"STO_CUDA_ENTRY STV_DEFAULT"
_Z11init_kerneliPd:
.text._Z11init_kerneliPd:
        /* <DEDUP_REMOVED lines=8> */
[----:B------:R-:W1:Y:S01]  /*0080*/  LDCU.64 UR4, c[0x0][0x358] ;  /* 0x00006b00ff0477ac */ /* 0x000e620008000a00 */
[----:B0-----:R-:W-:-:S05]  /*0090*/  IMAD.WIDE R2, R5, 0x8, R2 ;  /* 0x0000000805027825 */ /* 0x001fca00078e0202 */
[----:B-1----:R-:W-:Y:S01]  /*00a0*/  STG.E.64 desc[UR4][R2.64], RZ ;  /* 0x000000ff02007986 */ /* 0x002fe2000c101b04 */
[----:B------:R-:W-:Y:S05]  /*00b0*/  EXIT ;  /* 0x000000000000794d */ /* 0x000fea0003800000 */
.L_x_14:
        /* <DEDUP_REMOVED lines=12> */
.L_x_18:


//--------------------- .nv.shared.reserved.0     --------------------------
	.section	.nv.shared.reserved.0,"aw",@nobits
	.weak		__nv_reservedSMEM_offset_0_alias
	.size		__nv_reservedSMEM_offset_0_alias, 0, 64
	.other		__nv_reservedSMEM_offset_0_alias,@"STO_CUDA_RESERVED_SHARED STV_DEFAULT"
__nv_reservedSMEM_offset_0_alias:
	.zero		0
	.zero		64


//--------------------- .nv.shared._Z11calc_kerneliiPdS_S_ --------------------------
	.section	.nv.shared._Z11calc_kerneliiPdS_S_,"aw",@nobits
	.sectionflags	@""
	.align	8
.nv.shared._Z11calc_kerneliiPdS_S_:
	.zero		1032


//--------------------- .nv.constant0._Z18postprocess_kerneliPdS_S_S_S_ --------------------------
	.section	.nv.constant0._Z18postprocess_kerneliPdS_S_S_S_,"a",@progbits
	.sectionflags	@""
	.align	4
.nv.constant0._Z18postprocess_kerneliPdS_S_S_S_:
	.zero		944


//--------------------- .nv.constant0._Z11calc_kerneliiPdS_S_ --------------------------
	.section	.nv.constant0._Z11calc_kerneliiPdS_S_,"a",@progbits
	.sectionflags	@""
	.align	4
.nv.constant0._Z11calc_kerneliiPdS_S_:
	.zero		928


//--------------------- .nv.constant0._Z11init_kerneliPd --------------------------
	.section	.nv.constant0._Z11init_kerneliPd,"a",@progbits
	.sectionflags	@""
	.align	4
.nv.constant0._Z11init_kerneliPd:
	.zero		912


//--------------------- SYMBOLS --------------------------

	.type		.nv.reservedSmem.offset0,@object
	.size		.nv.reservedSmem.offset0,0x4
	.type		.nv.reservedSmem.cap,@object
	.size		.nv.reservedSmem.cap,0x4
